	.headerflags	@"EF_CUDA_TEXMODE_UNIFIED EF_CUDA_64BIT_ADDRESS EF_CUDA_ACCELERATORS EF_CUDA_SM90 EF_CUDA_VIRTUAL_SM(EF_CUDA_SM90)"
	.elftype	@"ET_EXEC"


//--------------------- .nv.info                  --------------------------
	.section	.nv.info,"",@"SHT_CUDA_INFO"
	.align	4


	//----- nvinfo : EIATTR_REGCOUNT
	.align		4
        /*0000*/ 	.byte	0x04, 0x2f
        /*0002*/ 	.short	(.L_3 - .L_2)
	.align		4
.L_2:
        /*0004*/ 	.word	index@(triton_poi_fused__native_batch_norm_legit_no_training_add_rrelu_with_noise_functional_24)
        /*0008*/ 	.word	0x0000001f


	//----- nvinfo : EIATTR_MIN_STACK_SIZE
	.align		4
.L_3:
        /*000c*/ 	.byte	0x04, 0x12
        /*000e*/ 	.short	(.L_5 - .L_4)
	.align		4
.L_4:
        /*0010*/ 	.word	index@(triton_poi_fused__native_batch_norm_legit_no_training_add_rrelu_with_noise_functional_24)
        /*0014*/ 	.word	0x00000000


	//----- nvinfo : EIATTR_FRAME_SIZE
	.align		4
.L_5:
        /*0018*/ 	.byte	0x04, 0x11
        /*001a*/ 	.short	(.L_7 - .L_6)
	.align		4
.L_6:
        /*001c*/ 	.word	index@(triton_poi_fused__native_batch_norm_legit_no_training_add_rrelu_with_noise_functional_24)
        /*0020*/ 	.word	0x00000000


	//----- nvinfo : EIATTR_MIN_STACK_SIZE
	.align		4
.L_7:
        /*0024*/ 	.byte	0x04, 0x12
        /*0026*/ 	.short	(.L_9 - .L_8)
	.align		4
.L_8:
        /*0028*/ 	.word	index@(triton_poi_fused__native_batch_norm_legit_no_training_add_rrelu_with_noise_functional_24)
        /*002c*/ 	.word	0x00000000
.L_9:


//--------------------- .nv.info.triton_poi_fused__native_batch_norm_legit_no_training_add_rrelu_with_noise_functional_24 --------------------------
	.section	.nv.info.triton_poi_fused__native_batch_norm_legit_no_training_add_rrelu_with_noise_functional_24,"",@"SHT_CUDA_INFO"
	.sectionflags	@""
	.align	4


	//----- nvinfo : EIATTR_CUDA_API_VERSION
	.align		4
        /*0000*/ 	.byte	0x04, 0x37
        /*0002*/ 	.short	(.L_11 - .L_10)
.L_10:
        /*0004*/ 	.word	0x0000007c


	//----- nvinfo : EIATTR_KPARAM_INFO
	.align		4
.L_11:
        /*0008*/ 	.byte	0x04, 0x17
        /*000a*/ 	.short	(.L_13 - .L_12)
.L_12:
        /*000c*/ 	.word	0x00000000
        /*0010*/ 	.short	0x0009
        /*0012*/ 	.short	0x0044
        /*0014*/ 	.byte	0x00, 0xf0, 0x11, 0x00


	//----- nvinfo : EIATTR_KPARAM_INFO
	.align		4
.L_13:
        /*0018*/ 	.byte	0x04, 0x17
        /*001a*/ 	.short	(.L_15 - .L_14)
.L_14:
        /*001c*/ 	.word	0x00000000
        /*0020*/ 	.short	0x0008
        /*0022*/ 	.short	0x0040
        /*0024*/ 	.byte	0x00, 0xf0, 0x11, 0x00


	//----- nvinfo : EIATTR_KPARAM_INFO
	.align		4
.L_15:
        /*0028*/ 	.byte	0x04, 0x17
        /*002a*/ 	.short	(.L_17 - .L_16)
.L_16:
        /*002c*/ 	.word	0x00000000
        /*0030*/ 	.short	0x0007
        /*0032*/ 	.short	0x0038
        /*0034*/ 	.byte	0x00, 0xf4, 0x21, 0x00


	//----- nvinfo : EIATTR_KPARAM_INFO
	.align		4
.L_17:
        /*0038*/ 	.byte	0x04, 0x17
        /*003a*/ 	.short	(.L_19 - .L_18)
.L_18:
        /*003c*/ 	.word	0x00000000
        /*0040*/ 	.short	0x0006
        /*0042*/ 	.short	0x0030
        /*0044*/ 	.byte	0x00, 0xf4, 0x21, 0x00


	//----- nvinfo : EIATTR_KPARAM_INFO
	.align		4
.L_19:
        /*0048*/ 	.byte	0x04, 0x17
        /*004a*/ 	.short	(.L_21 - .L_20)
.L_20:
        /*004c*/ 	.word	0x00000000
        /*0050*/ 	.short	0x0005
        /*0052*/ 	.short	0x0028
        /*0054*/ 	.byte	0x00, 0xf4, 0x21, 0x00


	//----- nvinfo : EIATTR_KPARAM_INFO
	.align		4
.L_21:
        /*0058*/ 	.byte	0x04, 0x17
        /*005a*/ 	.short	(.L_23 - .L_22)
.L_22:
        /*005c*/ 	.word	0x00000000
        /*0060*/ 	.short	0x0004
        /*0062*/ 	.short	0x0020
        /*0064*/ 	.byte	0x00, 0xf4, 0x21, 0x00


	//----- nvinfo : EIATTR_KPARAM_INFO
	.align		4
.L_23:
        /*0068*/ 	.byte	0x04, 0x17
        /*006a*/ 	.short	(.L_25 - .L_24)
.L_24:
        /*006c*/ 	.word	0x00000000
        /*0070*/ 	.short	0x0003
        /*0072*/ 	.short	0x0018
        /*0074*/ 	.byte	0x00, 0xf4, 0x21, 0x00


	//----- nvinfo : EIATTR_KPARAM_INFO
	.align		4
.L_25:
        /*0078*/ 	.byte	0x04, 0x17
        /*007a*/ 	.short	(.L_27 - .L_26)
.L_26:
        /*007c*/ 	.word	0x00000000
        /*0080*/ 	.short	0x0002
        /*0082*/ 	.short	0x0010
        /*0084*/ 	.byte	0x00, 0xf4, 0x21, 0x00


	//----- nvinfo : EIATTR_KPARAM_INFO
	.align		4
.L_27:
        /*0088*/ 	.byte	0x04, 0x17
        /*008a*/ 	.short	(.L_29 - .L_28)
.L_28:
        /*008c*/ 	.word	0x00000000
        /*0090*/ 	.short	0x0001
        /*0092*/ 	.short	0x0008
        /*0094*/ 	.byte	0x00, 0xf4, 0x21, 0x00


	//----- nvinfo : EIATTR_KPARAM_INFO
	.align		4
.L_29:
        /*0098*/ 	.byte	0x04, 0x17
        /*009a*/ 	.short	(.L_31 - .L_30)
.L_30:
        /*009c*/ 	.word	0x00000000
        /*00a0*/ 	.short	0x0000
        /*00a2*/ 	.short	0x0000
        /*00a4*/ 	.byte	0x00, 0xf4, 0x21, 0x00


	//----- nvinfo : EIATTR_SPARSE_MMA_MASK
	.align		4
.L_31:
        /*00a8*/ 	.byte	0x03, 0x50
        /*00aa*/ 	.short	0x0000


	//----- nvinfo : EIATTR_MAXREG_COUNT
	.align		4
        /*00ac*/ 	.byte	0x03, 0x1b
        /*00ae*/ 	.short	0x00ff


	//----- nvinfo : EIATTR_EXIT_INSTR_OFFSETS
	.align		4
        /*00b0*/ 	.byte	0x04, 0x1c
        /*00b2*/ 	.short	(.L_33 - .L_32)


	//   ....[0]....
.L_32:
        /*00b4*/ 	.word	0x00000a40


	//   ....[1]....
        /*00b8*/ 	.word	0x00000a90


	//----- nvinfo : EIATTR_REQNTID
	.align		4
.L_33:
        /*00bc*/ 	.byte	0x04, 0x10
        /*00be*/ 	.short	(.L_35 - .L_34)
.L_34:
        /*00c0*/ 	.word	0x00000080
        /*00c4*/ 	.word	0x00000001
        /*00c8*/ 	.word	0x00000001


	//----- nvinfo : EIATTR_CBANK_PARAM_SIZE
	.align		4
.L_35:
        /*00cc*/ 	.byte	0x03, 0x19
        /*00ce*/ 	.short	0x0048


	//----- nvinfo : EIATTR_PARAM_CBANK
	.align		4
        /*00d0*/ 	.byte	0x04, 0x0a
        /*00d2*/ 	.short	(.L_37 - .L_36)
	.align		4
.L_36:
        /*00d4*/ 	.word	index@(.nv.constant0.triton_poi_fused__native_batch_norm_legit_no_training_add_rrelu_with_noise_functional_24)
        /*00d8*/ 	.short	0x0210
        /*00da*/ 	.short	0x0048


	//----- nvinfo : EIATTR_SW_WAR
	.align		4
.L_37:
        /*00dc*/ 	.byte	0x04, 0x36
        /*00de*/ 	.short	(.L_39 - .L_38)
.L_38:
        /*00e0*/ 	.word	0x00000008
.L_39:


//--------------------- .nv.callgraph             --------------------------
	.section	.nv.callgraph,"",@"SHT_CUDA_CALLGRAPH"
	.align	4
	.sectionentsize	8
	.align		4
        /*0000*/ 	.word	0x00000000
	.align		4
        /*0004*/ 	.word	0xffffffff
	.align		4
        /*0008*/ 	.word	0x00000000
	.align		4
        /*000c*/ 	.word	0xfffffffe
	.align		4
        /*0010*/ 	.word	0x00000000
	.align		4
        /*0014*/ 	.word	0xfffffffd
	.align		4
        /*0018*/ 	.word	0x00000000
	.align		4
        /*001c*/ 	.word	0xfffffffc


//--------------------- .nv.constant4             --------------------------
	.section	.nv.constant4,"a",@progbits
	.align	8
	.align		8
.nv.constant4:
        /*0000*/ 	.dword	_$_str
	.align		8
        /*0008*/ 	.dword	_$_str_$_2


//--------------------- .text.triton_poi_fused__native_batch_norm_legit_no_training_add_rrelu_with_noise_functional_24 --------------------------
	.section	.text.triton_poi_fused__native_batch_norm_legit_no_training_add_rrelu_with_noise_functional_24,"ax",@progbits
	.sectionflags	@"SHF_BARRIERS=1"
	.align	128
        .global         triton_poi_fused__native_batch_norm_legit_no_training_add_rrelu_with_noise_functional_24
        .type           triton_poi_fused__native_batch_norm_legit_no_training_add_rrelu_with_noise_functional_24,@function
        .size           triton_poi_fused__native_batch_norm_legit_no_training_add_rrelu_with_noise_functional_24,(.L_x_1 - triton_poi_fused__native_batch_norm_legit_no_training_add_rrelu_with_noise_functional_24)
        .other          triton_poi_fused__native_batch_norm_legit_no_training_add_rrelu_with_noise_functional_24,@"STO_CUDA_ENTRY STV_DEFAULT"
triton_poi_fused__native_batch_norm_legit_no_training_add_rrelu_with_noise_functional_24:
.text.triton_poi_fused__native_batch_norm_legit_no_training_add_rrelu_with_noise_functional_24:
[----:B------:R-:W0:Y:S01]  /*0000*/  LDC R1, c[0x0][0x28] ;  /* 0x00000a00ff017b82 */ /* 0x000e220000000800 */
[----:B------:R-:W1:Y:S07]  /*0010*/  S2R R11, SR_TID.X ;  /* 0x00000000000b7919 */ /* 0x000e6e0000002100 */
[----:B------:R-:W2:Y:S01]  /*0020*/  LDC.64 R6, c[0x0][0x210] ;  /* 0x00008400ff067b82 */ /* 0x000ea20000000a00 */
[----:B------:R-:W-:Y:S01]  /*0030*/  CS2R R2, SRZ ;  /* 0x0000000000027805 */ /* 0x000fe2000001ff00 */
[----:B------:R-:W3:Y:S01]  /*0040*/  S2R R15, SR_CTAID.X ;  /* 0x00000000000f7919 */ /* 0x000ee20000002500 */
[----:B------:R-:W4:Y:S01]  /*0050*/  S2R R10, SR_CTAID.Y ;  /* 0x00000000000a7919 */ /* 0x000f220000002600 */
[----:B------:R-:W-:Y:S01]  /*0060*/  CS2R R12, SRZ ;  /* 0x00000000000c7805 */ /* 0x000fe2000001ff00 */
[----:B------:R-:W-:-:S03]  /*0070*/  ULDC.64 UR6, c[0x0][0x208] ;  /* 0x0000820000067ab9 */ /* 0x000fc60000000a00 */
[----:B------:R-:W5:Y:S01]  /*0080*/  S2UR UR5, SR_CgaCtaId ;  /* 0x00000000000579c3 */ /* 0x000f620000008800 */
[----:B------:R-:W-:-:S07]  /*0090*/  UMOV UR4, 0x400 ;  /* 0x0000040000047882 */ /* 0x000fce0000000000 */
[----:B------:R-:W5:Y:S08]  /*00a0*/  LDC.64 R24, c[0x0][0x220] ;  /* 0x00008800ff187b82 */ /* 0x000f700000000a00 */
[----:B------:R-:W5:Y:S01]  /*00b0*/  LDC.64 R22, c[0x0][0x238] ;  /* 0x00008e00ff167b82 */ /* 0x000f620000000a00 */
[----:B-1----:R-:W-:Y:S01]  /*00c0*/  LOP3.LUT R17, R11, 0x7f, RZ, 0xc0, !PT ;  /* 0x0000007f0b117812 */ /* 0x002fe200078ec0ff */
[----:B---3--:R-:W-:-:S03]  /*00d0*/  IMAD.SHL.U32 R15, R15, 0x2, RZ ;  /* 0x000000020f0f7824 */ /* 0x008fc600078e00ff */
[----:B----4-:R-:W-:Y:S02]  /*00e0*/  PRMT R0, R17, 0x6540, R10 ;  /* 0x0000654011007816 */ /* 0x010fe4000000000a */
[----:B------:R-:W-:Y:S02]  /*00f0*/  ISETP.GE.AND P0, PT, R15, 0x100, PT ;  /* 0x000001000f00780c */ /* 0x000fe40003f06270 */
[C---:B------:R-:W-:Y:S01]  /*0100*/  LOP3.LUT R4, R0.reuse, 0x80, RZ, 0xfc, !PT ;  /* 0x0000008000047812 */ /* 0x040fe200078efcff */
[C-C-:B------:R-:W-:Y:S01]  /*0110*/  IMAD R5, R0.reuse, 0x100, R15.reuse ;  /* 0x0000010000057824 */ /* 0x140fe200078e020f */
[----:B------:R-:W-:Y:S02]  /*0120*/  ISETP.LT.AND P1, PT, R0, 0x100, !P0 ;  /* 0x000001000000780c */ /* 0x000fe40004721270 */
[C---:B------:R-:W-:Y:S01]  /*0130*/  ISETP.LT.AND P0, PT, R4.reuse, 0x100, !P0 ;  /* 0x000001000400780c */ /* 0x040fe20004701270 */
[----:B------:R-:W-:Y:S02]  /*0140*/  IMAD R9, R4, 0x100, R15 ;  /* 0x0000010004097824 */ /* 0x000fe400078e020f */
[----:B--2---:R-:W-:-:S04]  /*0150*/  IMAD.WIDE R4, R5, 0x4, R6 ;  /* 0x0000000405047825 */ /* 0x004fc800078e0206 */
[----:B------:R-:W-:-:S04]  /*0160*/  IMAD.WIDE R6, R9, 0x4, R6 ;  /* 0x0000000409067825 */ /* 0x000fc800078e0206 */
[----:B------:R-:W2:Y:S04]  /*0170*/  @P1 LDG.E.64 R2, desc[UR6][R4.64] ;  /* 0x0000000604021981 */ /* 0x000ea8000c1e1b00 */
[----:B------:R1:W3:Y:S01]  /*0180*/  @P0 LDG.E.64 R12, desc[UR6][R6.64] ;  /* 0x00000006060c0981 */ /* 0x0002e2000c1e1b00 */
[----:B------:R-:W-:Y:S01]  /*0190*/  IMAD.SHL.U32 R14, R11, 0x4, RZ ;  /* 0x000000040b0e7824 */ /* 0x000fe200078e00ff */
[----:B-----5:R-:W-:Y:S01]  /*01a0*/  UPRMT UR4, UR5, 0x654, UR4 ;  /* 0x0000065405047896 */ /* 0x020fe20008000004 */
[----:B------:R-:W-:-:S03]  /*01b0*/  SHF.R.U32.HI R16, RZ, 0x6, R11 ;  /* 0x00000006ff107819 */ /* 0x000fc6000001160b */
[----:B------:R-:W-:Y:S02]  /*01c0*/  LOP3.LUT R9, R14, 0xfc, RZ, 0xc0, !PT ;  /* 0x000000fc0e097812 */ /* 0x000fe400078ec0ff */
[----:B------:R-:W-:Y:S02]  /*01d0*/  LEA R17, R17, UR4, 0x2 ;  /* 0x0000000411117c11 */ /* 0x000fe4000f8e10ff */
[----:B------:R-:W-:Y:S02]  /*01e0*/  PRMT R0, R9, 0x6540, R10 ;  /* 0x0000654009007816 */ /* 0x000fe4000000000a */
[----:B-1----:R-:W-:Y:S01]  /*01f0*/  CS2R R6, SRZ ;  /* 0x0000000000067805 */ /* 0x002fe2000001ff00 */
[----:B------:R-:W1:Y:S01]  /*0200*/  LDC.64 R8, c[0x0][0x218] ;  /* 0x00008600ff087b82 */ /* 0x000e620000000a00 */
[----:B------:R-:W-:Y:S02]  /*0210*/  SGXT.U32 R4, R16, 0x1 ;  /* 0x000000011004781a */ /* 0x000fe40000000000 */
[----:B------:R-:W-:-:S02]  /*0220*/  SHF.R.S32.HI R19, RZ, 0x1f, R0 ;  /* 0x0000001fff137819 */ /* 0x000fc40000011400 */
[----:B------:R-:W-:Y:S02]  /*0230*/  LOP3.LUT R15, R15, R4, RZ, 0xfc, !PT ;  /* 0x000000040f0f7212 */ /* 0x000fe400078efcff */
[----:B------:R-:W-:-:S04]  /*0240*/  LEA.HI R19, R19, R0, RZ, 0x6 ;  /* 0x0000000013137211 */ /* 0x000fc800078f30ff */
[C---:B------:R-:W-:Y:S01]  /*0250*/  LOP3.LUT R5, R19.reuse, 0xffffffc0, RZ, 0xc0, !PT ;  /* 0xffffffc013057812 */ /* 0x040fe200078ec0ff */
[----:B------:R-:W-:-:S04]  /*0260*/  IMAD.SHL.U32 R19, R19, 0x100, RZ ;  /* 0x0000010013137824 */ /* 0x000fc800078e00ff */
[C---:B------:R-:W-:Y:S01]  /*0270*/  IMAD.IADD R4, R0.reuse, 0x1, -R5 ;  /* 0x0000000100047824 */ /* 0x040fe200078e0a05 */
[----:B------:R-:W-:Y:S02]  /*0280*/  VIMNMX R0, R0, R15, !PT ;  /* 0x0000000f00007248 */ /* 0x000fe40007fe0100 */
[----:B------:R-:W-:Y:S01]  /*0290*/  LOP3.LUT R19, R19, 0xffffc000, RZ, 0xc0, !PT ;  /* 0xffffc00013137812 */ /* 0x000fe200078ec0ff */
[----:B------:R-:W-:Y:S01]  /*02a0*/  IMAD R4, R15, 0x40, R4 ;  /* 0x000000400f047824 */ /* 0x000fe200078e0204 */
[----:B------:R-:W-:-:S03]  /*02b0*/  ISETP.GE.AND P0, PT, R0, 0x100, PT ;  /* 0x000001000000780c */ /* 0x000fc60003f06270 */
[----:B------:R-:W-:Y:S01]  /*02c0*/  IMAD.IADD R0, R4, 0x1, R19 ;  /* 0x0000000104007824 */ /* 0x000fe200078e0213 */
[----:B------:R-:W-:-:S03]  /*02d0*/  CS2R R4, SRZ ;  /* 0x0000000000047805 */ /* 0x000fc6000001ff00 */
[----:B-1----:R-:W-:Y:S02]  /*02e0*/  IMAD.WIDE R20, R0, 0x4, R8 ;  /* 0x0000000400147825 */ /* 0x002fe400078e0208 */
[----:B------:R-:W1:Y:S01]  /*02f0*/  LDC.64 R8, c[0x0][0x228] ;  /* 0x00008a00ff087b82 */ /* 0x000e620000000a00 */
[----:B--2---:R-:W-:Y:S04]  /*0300*/  STS [R17], R2 ;  /* 0x0000000211007388 */ /* 0x004fe80000000800 */
[----:B------:R2:W-:Y:S04]  /*0310*/  STS [R17+0x408], R3 ;  /* 0x0004080311007388 */ /* 0x0005e80000000800 */
[----:B---3--:R-:W-:Y:S04]  /*0320*/  STS [R17+0x200], R12 ;  /* 0x0002000c11007388 */ /* 0x008fe80000000800 */
[----:B------:R3:W-:Y:S01]  /*0330*/  STS [R17+0x608], R13 ;  /* 0x0006080d11007388 */ /* 0x0007e20000000800 */
[----:B------:R-:W-:Y:S06]  /*0340*/  BAR.SYNC.DEFER_BLOCKING 0x0 ;  /* 0x0000000000007b1d */ /* 0x000fec0000010000 */
[----:B------:R4:W5:Y:S01]  /*0350*/  @!P0 LDG.E.128 R4, desc[UR6][R20.64] ;  /* 0x0000000614048981 */ /* 0x000962000c1e1d00 */
[----:B------:R-:W-:Y:S01]  /*0360*/  IMAD.SHL.U32 R19, R11, 0x2, RZ ;  /* 0x000000020b137824 */ /* 0x000fe200078e00ff */
[----:B------:R-:W-:-:S02]  /*0370*/  SHF.R.S32.HI R15, RZ, 0x17, R10 ;  /* 0x00000017ff0f7819 */ /* 0x000fc4000001140a */
[----:B------:R-:W-:Y:S02]  /*0380*/  SHF.R.U32.HI R11, RZ, 0x4, R11 ;  /* 0x00000004ff0b7819 */ /* 0x000fe4000001160b */
[----:B------:R-:W-:Y:S02]  /*0390*/  LOP3.LUT R19, R19, 0xfe, RZ, 0xc0, !PT ;  /* 0x000000fe13137812 */ /* 0x000fe400078ec0ff */
[----:B------:R-:W-:Y:S02]  /*03a0*/  SGXT R15, R15, 0x1 ;  /* 0x000000010f0f781a */ /* 0x000fe40000000200 */
[----:B------:R-:W-:Y:S02]  /*03b0*/  PRMT R10, R19, 0x6540, R10 ;  /* 0x00006540130a7816 */ /* 0x000fe4000000000a */
[----:B--2---:R-:W-:Y:S02]  /*03c0*/  LOP3.LUT R3, R14, 0x1fc, RZ, 0xc0, !PT ;  /* 0x000001fc0e037812 */ /* 0x004fe400078ec0ff */
[----:B------:R-:W-:-:S02]  /*03d0*/  LEA.HI R15, R15, R10, RZ, 0x6 ;  /* 0x0000000a0f0f7211 */ /* 0x000fc400078f30ff */
[----:B----4-:R-:W-:Y:S02]  /*03e0*/  LOP3.LUT R20, R11, 0x4, RZ, 0xc0, !PT ;  /* 0x000000040b147812 */ /* 0x010fe400078ec0ff */
[----:B------:R-:W-:Y:S02]  /*03f0*/  LOP3.LUT R15, R15, 0xffffffc0, RZ, 0xc0, !PT ;  /* 0xffffffc00f0f7812 */ /* 0x000fe400078ec0ff */
[----:B------:R-:W-:Y:S01]  /*0400*/  LEA R18, R19, UR4, 0x2 ;  /* 0x0000000413127c11 */ /* 0x000fe2000f8e10ff */
[----:B------:R-:W-:Y:S01]  /*0410*/  IMAD.IADD R3, R3, 0x1, R20 ;  /* 0x0000000103037824 */ /* 0x000fe200078e0214 */
[C---:B------:R-:W-:Y:S01]  /*0420*/  ISETP.GE.AND P1, PT, R10.reuse, 0x100, PT ;  /* 0x000001000a00780c */ /* 0x040fe20003f26270 */
[----:B------:R-:W-:Y:S01]  /*0430*/  IMAD.IADD R21, R10, 0x1, -R15 ;  /* 0x000000010a157824 */ /* 0x000fe200078e0a0f */
[----:B------:R-:W-:Y:S01]  /*0440*/  CS2R R10, SRZ ;  /* 0x00000000000a7805 */ /* 0x000fe2000001ff00 */
[----:B------:R-:W2:Y:S01]  /*0450*/  LDC.64 R14, c[0x0][0x230] ;  /* 0x00008c00ff0e7b82 */ /* 0x000ea20000000a00 */
[----:B------:R-:W-:Y:S01]  /*0460*/  LEA R16, R3, UR4, 0x2 ;  /* 0x0000000403107c11 */ /* 0x000fe2000f8e10ff */
[C---:B-1----:R-:W-:Y:S01]  /*0470*/  IMAD.WIDE R26, R21.reuse, 0x4, R8 ;  /* 0x00000004151a7825 */ /* 0x042fe200078e0208 */
[----:B------:R-:W-:Y:S04]  /*0480*/  LDS.64 R2, [R18] ;  /* 0x0000000012027984 */ /* 0x000fe80000000a00 */
[----:B------:R-:W-:Y:S01]  /*0490*/  LDS.64 R8, [R18+0x408] ;  /* 0x0004080012087984 */ /* 0x000fe20000000a00 */
[----:B------:R-:W-:Y:S01]  /*04a0*/  BAR.SYNC.DEFER_BLOCKING 0x0 ;  /* 0x0000000000007b1d */ /* 0x000fe20000010000 */
[----:B---3--:R-:W-:Y:S01]  /*04b0*/  CS2R R12, SRZ ;  /* 0x00000000000c7805 */ /* 0x008fe2000001ff00 */
[----:B0-----:R-:W-:-:S04]  /*04c0*/  IMAD.WIDE R24, R21, 0x4, R24 ;  /* 0x0000000415187825 */ /* 0x001fc800078e0218 */
[----:B------:R-:W-:-:S04]  /*04d0*/  IMAD.WIDE R22, R21, 0x4, R22 ;  /* 0x0000000415167825 */ /* 0x000fc800078e0216 */
[----:B--2---:R-:W-:Y:S01]  /*04e0*/  IMAD.WIDE R14, R21, 0x4, R14 ;  /* 0x00000004150e7825 */ /* 0x004fe200078e020e */
[----:B-----5:R0:W-:Y:S01]  /*04f0*/  STS.128 [R16], R4 ;  /* 0x0000000410007388 */ /* 0x0201e20000000c00 */
[----:B------:R-:W-:Y:S06]  /*0500*/  BAR.SYNC.DEFER_BLOCKING 0x0 ;  /* 0x0000000000007b1d */ /* 0x000fec0000010000 */
[----:B------:R-:W2:Y:S01]  /*0510*/  @!P1 LDG.E.EL.64 R10, desc[UR6][R26.64] ;  /* 0x000000061a0a9981 */ /* 0x000ea2000c2e1b00 */
[----:B0-----:R-:W-:Y:S02]  /*0520*/  CS2R R6, SRZ ;  /* 0x0000000000067805 */ /* 0x001fe4000001ff00 */
[----:B------:R-:W-:Y:S01]  /*0530*/  CS2R R4, SRZ ;  /* 0x0000000000047805 */ /* 0x000fe2000001ff00 */
[----:B------:R0:W3:Y:S04]  /*0540*/  @!P1 LDG.E.EL.64 R12, desc[UR6][R24.64] ;  /* 0x00000006180c9981 */ /* 0x0000e8000c2e1b00 */
[----:B------:R1:W4:Y:S04]  /*0550*/  @!P1 LDG.E.EL.64 R6, desc[UR6][R14.64] ;  /* 0x000000060e069981 */ /* 0x000328000c2e1b00 */
[----:B------:R3:W4:Y:S01]  /*0560*/  @!P1 LDG.E.EL.64 R4, desc[UR6][R22.64] ;  /* 0x0000000616049981 */ /* 0x000722000c2e1b00 */
[----:B------:R-:W-:-:S03]  /*0570*/  IMAD.IADD R17, R17, 0x1, R20 ;  /* 0x0000000111117824 */ /* 0x000fc600078e0214 */
[----:B0-----:R-:W3:Y:S01]  /*0580*/  LDS.64 R24, [R18] ;  /* 0x0000000012187984 */ /* 0x001ee20000000a00 */
[----:B-1----:R-:W-:Y:S02]  /*0590*/  IMAD.MOV.U32 R15, RZ, RZ, 0x3e800000 ;  /* 0x3e800000ff0f7424 */ /* 0x002fe400078e00ff */
[----:B--2---:R-:W-:Y:S01]  /*05a0*/  FADD R21, R10, 9.9999997473787516356e-06 ;  /* 0x3727c5ac0a157421 */ /* 0x004fe20000000000 */
[----:B------:R-:W-:Y:S02]  /*05b0*/  FADD R26, R11, 9.9999997473787516356e-06 ;  /* 0x3727c5ac0b1a7421 */ /* 0x000fe40000000000 */
[----:B------:R-:W0:Y:S01]  /*05c0*/  LDS.64 R10, [R18+0x410] ;  /* 0x00041000120a7984 */ /* 0x000e220000000a00 */
[----:B------:R-:W1:Y:S01]  /*05d0*/  MUFU.SQRT R27, R21 ;  /* 0x00000015001b7308 */ /* 0x000e620000002000 */
[----:B---3--:R-:W-:-:S07]  /*05e0*/  FADD R23, R24, -R12 ;  /* 0x8000000c18177221 */ /* 0x008fce0000000000 */
[----:B------:R-:W2:Y:S01]  /*05f0*/  MUFU.SQRT R28, R26 ;  /* 0x0000001a001c7308 */ /* 0x000ea20000002000 */
[----:B------:R-:W-:Y:S01]  /*0600*/  BAR.SYNC.DEFER_BLOCKING 0x0 ;  /* 0x0000000000007b1d */ /* 0x000fe20000010000 */
[C---:B-1----:R-:W-:Y:S02]  /*0610*/  FSETP.GT.AND P1, PT, R27.reuse, 8.50705917302346158658e+37, PT ;  /* 0x7e8000001b00780b */ /* 0x042fe40003f24000 */
[----:B------:R-:W-:Y:S02]  /*0620*/  FSETP.GEU.AND P3, PT, R27, 1.175494350822287508e-38, PT ;  /* 0x008000001b00780b */ /* 0x000fe40003f6e000 */
[----:B------:R-:W-:Y:S02]  /*0630*/  FSEL R14, R15, 1, P1 ;  /* 0x3f8000000f0e7808 */ /* 0x000fe40000800000 */
[C---:B--2---:R-:W-:Y:S02]  /*0640*/  FSETP.GT.AND P2, PT, R28.reuse, 8.50705917302346158658e+37, PT ;  /* 0x7e8000001c00780b */ /* 0x044fe40003f44000 */
[----:B------:R-:W-:-:S02]  /*0650*/  FSETP.GEU.AND P4, PT, R28, 1.175494350822287508e-38, PT ;  /* 0x008000001c00780b */ /* 0x000fc40003f8e000 */
[----:B------:R-:W-:-:S03]  /*0660*/  FSEL R15, R15, 1, P2 ;  /* 0x3f8000000f0f7808 */ /* 0x000fc60001000000 */
[----:B------:R-:W-:Y:S02]  /*0670*/  @P1 FMUL R27, R27, 0.25 ;  /* 0x3e8000001b1b1820 */ /* 0x000fe40000400000 */
[----:B------:R-:W-:Y:S02]  /*0680*/  @!P3 FMUL R14, R14, 16777216 ;  /* 0x4b8000000e0eb820 */ /* 0x000fe40000400000 */
[----:B------:R-:W-:Y:S02]  /*0690*/  @!P3 FMUL R27, R27, 16777216 ;  /* 0x4b8000001b1bb820 */ /* 0x000fe40000400000 */
[----:B------:R-:W-:-:S04]  /*06a0*/  @P2 FMUL R28, R28, 0.25 ;  /* 0x3e8000001c1c2820 */ /* 0x000fc80000400000 */
[----:B------:R-:W1:Y:S01]  /*06b0*/  MUFU.RCP R27, R27 ;  /* 0x0000001b001b7308 */ /* 0x000e620000001000 */
[----:B------:R-:W-:Y:S01]  /*06c0*/  @!P4 FMUL R15, R15, 16777216 ;  /* 0x4b8000000f0fc820 */ /* 0x000fe20000400000 */
[----:B------:R-:W-:Y:S01]  /*06d0*/  @!P4 FMUL R28, R28, 16777216 ;  /* 0x4b8000001c1cc820 */ /* 0x000fe20000400000 */
[----:B0-----:R-:W-:Y:S01]  /*06e0*/  FADD R21, R10, -R12 ;  /* 0x8000000c0a157221 */ /* 0x001fe20000000000 */
[--C-:B------:R-:W-:Y:S01]  /*06f0*/  FADD R12, R25, -R13.reuse ;  /* 0x8000000d190c7221 */ /* 0x100fe20000000000 */
[----:B------:R-:W-:-:S03]  /*0700*/  FADD R10, R11, -R13 ;  /* 0x8000000d0b0a7221 */ /* 0x000fc60000000000 */
[----:B------:R-:W0:Y:S01]  /*0710*/  MUFU.RCP R28, R28 ;  /* 0x0000001c001c7308 */ /* 0x000e220000001000 */
[----:B-1----:R-:W-:-:S04]  /*0720*/  FMUL R14, R27, R14 ;  /* 0x0000000e1b0e7220 */ /* 0x002fc80000400000 */
[C---:B------:R-:W-:Y:S01]  /*0730*/  FMUL R13, R14.reuse, R21 ;  /* 0x000000150e0d7220 */ /* 0x040fe20000400000 */
[----:B------:R-:W-:Y:S01]  /*0740*/  FMUL R11, R14, R23 ;  /* 0x000000170e0b7220 */ /* 0x000fe20000400000 */
[----:B0-----:R-:W-:Y:S02]  /*0750*/  FMUL R15, R28, R15 ;  /* 0x0000000f1c0f7220 */ /* 0x001fe40000400000 */
[-CC-:B----4-:R-:W-:Y:S01]  /*0760*/  FFMA R13, R13, R6.reuse, R4.reuse ;  /* 0x000000060d0d7223 */ /* 0x190fe20000000004 */
[----:B------:R-:W-:Y:S01]  /*0770*/  FFMA R11, R11, R6, R4 ;  /* 0x000000060b0b7223 */ /* 0x000fe20000000004 */
[C---:B------:R-:W-:Y:S01]  /*0780*/  FMUL R12, R15.reuse, R12 ;  /* 0x0000000c0f0c7220 */ /* 0x040fe20000400000 */
[----:B------:R-:W-:Y:S02]  /*0790*/  FMUL R10, R15, R10 ;  /* 0x0000000a0f0a7220 */ /* 0x000fe40000400000 */
[C---:B------:R-:W-:Y:S01]  /*07a0*/  FSETP.GT.AND P2, PT, R8.reuse, -R13, PT ;  /* 0x8000000d0800720b */ /* 0x040fe20003f44000 */
[----:B------:R-:W-:Y:S01]  /*07b0*/  FADD R8, R8, R13 ;  /* 0x0000000d08087221 */ /* 0x000fe20000000000 */
[-CC-:B------:R-:W-:Y:S01]  /*07c0*/  FFMA R4, R12, R7.reuse, R5.reuse ;  /* 0x000000070c047223 */ /* 0x180fe20000000005 */
[----:B------:R-:W-:Y:S01]  /*07d0*/  FFMA R6, R10, R7, R5 ;  /* 0x000000070a067223 */ /* 0x000fe20000000005 */
[C---:B------:R-:W-:Y:S01]  /*07e0*/  FSETP.GT.AND P4, PT, R2.reuse, -R11, PT ;  /* 0x8000000b0200720b */ /* 0x040fe20003f84000 */
[----:B------:R-:W-:Y:S01]  /*07f0*/  FADD R2, R2, R11 ;  /* 0x0000000b02027221 */ /* 0x000fe20000000000 */
[----:B------:R-:W-:-:S02]  /*0800*/  SEL R7, RZ, 0x1, !P2 ;  /* 0x00000001ff077807 */ /* 0x000fc40005000000 */
[C---:B------:R-:W-:Y:S01]  /*0810*/  FSETP.GT.AND P3, PT, R3.reuse, -R4, PT ;  /* 0x800000040300720b */ /* 0x040fe20003f64000 */
[----:B------:R-:W-:Y:S01]  /*0820*/  FADD R3, R3, R4 ;  /* 0x0000000403037221 */ /* 0x000fe20000000000 */
[C---:B------:R-:W-:Y:S01]  /*0830*/  FSETP.GT.AND P1, PT, R9.reuse, -R6, PT ;  /* 0x800000060900720b */ /* 0x040fe20003f24000 */
[----:B------:R-:W-:Y:S01]  /*0840*/  FADD R9, R9, R6 ;  /* 0x0000000609097221 */ /* 0x000fe20000000000 */
[----:B------:R-:W-:Y:S01]  /*0850*/  SEL R5, RZ, 0x1, !P4 ;  /* 0x00000001ff057807 */ /* 0x000fe20006000000 */
[----:B------:R-:W-:Y:S01]  /*0860*/  @!P2 FMUL R8, R8, 0.22916667163372039795 ;  /* 0x3e6aaaab0808a820 */ /* 0x000fe20000400000 */
[----:B------:R-:W-:Y:S02]  /*0870*/  SEL R10, RZ, 0x1, !P3 ;  /* 0x00000001ff0a7807 */ /* 0x000fe40005800000 */
[----:B------:R-:W-:Y:S01]  /*0880*/  SEL R12, RZ, 0x1, !P1 ;  /* 0x00000001ff0c7807 */ /* 0x000fe20004800000 */
[----:B------:R-:W-:Y:S01]  /*0890*/  @!P4 FMUL R2, R2, 0.22916667163372039795 ;  /* 0x3e6aaaab0202c820 */ /* 0x000fe20000400000 */
[----:B------:R-:W-:-:S02]  /*08a0*/  PRMT R22, R10, 0x7604, R5 ;  /* 0x000076040a167816 */ /* 0x000fc40000000005 */
[----:B------:R-:W-:Y:S01]  /*08b0*/  PRMT R24, R12, 0x7604, R7 ;  /* 0x000076040c187816 */ /* 0x000fe20000000007 */
[----:B------:R-:W-:Y:S02]  /*08c0*/  @!P3 FMUL R3, R3, 0.22916667163372039795 ;  /* 0x3e6aaaab0303b820 */ /* 0x000fe40000400000 */
[----:B------:R-:W-:Y:S01]  /*08d0*/  STS.U16 [R19+UR4], R22 ;  /* 0x0000001613007988 */ /* 0x000fe20008000404 */
[----:B------:R-:W-:-:S03]  /*08e0*/  @!P1 FMUL R9, R9, 0.22916667163372039795 ;  /* 0x3e6aaaab09099820 */ /* 0x000fc60000400000 */
[----:B------:R-:W-:Y:S01]  /*08f0*/  STS.U16 [R19+UR4+0x104], R24 ;  /* 0x0001041813007988 */ /* 0x000fe20008000404 */
[----:B------:R-:W-:Y:S01]  /*0900*/  ULDC.64 UR4, c[0x0][0x240] ;  /* 0x0000900000047ab9 */ /* 0x000fe20000000a00 */
[----:B------:R-:W-:Y:S01]  /*0910*/  BAR.SYNC.DEFER_BLOCKING 0x0 ;  /* 0x0000000000007b1d */ /* 0x000fe20000010000 */
[----:B------:R-:W-:-:S05]  /*0920*/  IADD3 R6, P5, R0, UR4, RZ ;  /* 0x0000000400067c10 */ /* 0x000fca000ffbe0ff */
[----:B------:R-:W0:Y:S04]  /*0930*/  LDS.U8 R7, [R17+0x1] ;  /* 0x0000010011077984 */ /* 0x000e280000000000 */
[----:B------:R-:W1:Y:S04]  /*0940*/  LDS.U8 R5, [R17] ;  /* 0x0000000011057984 */ /* 0x000e680000000000 */
[----:B------:R-:W2:Y:S04]  /*0950*/  LDS.U8 R10, [R17+0x2] ;  /* 0x00000200110a7984 */ /* 0x000ea80000000000 */
[----:B------:R-:W3:Y:S01]  /*0960*/  LDS.U8 R12, [R17+0x3] ;  /* 0x00000300110c7984 */ /* 0x000ee20000000000 */
[----:B0-----:R-:W-:-:S02]  /*0970*/  LOP3.LUT R14, R7, 0x1, RZ, 0xc0, !PT ;  /* 0x00000001070e7812 */ /* 0x001fc400078ec0ff */
[----:B-1----:R-:W-:Y:S02]  /*0980*/  LOP3.LUT R5, R5, 0x1, RZ, 0xc0, !PT ;  /* 0x0000000105057812 */ /* 0x002fe400078ec0ff */
[----:B--2---:R-:W-:Y:S02]  /*0990*/  LOP3.LUT R10, R10, 0x1, RZ, 0xc0, !PT ;  /* 0x000000010a0a7812 */ /* 0x004fe400078ec0ff */
[----:B------:R-:W-:Y:S02]  /*09a0*/  PRMT R14, R5, 0x3340, R14 ;  /* 0x00003340050e7816 */ /* 0x000fe4000000000e */
[----:B---3--:R-:W-:-:S04]  /*09b0*/  LOP3.LUT R7, R12, 0x1, RZ, 0xc0, !PT ;  /* 0x000000010c077812 */ /* 0x008fc800078ec0ff */
[----:B------:R-:W-:-:S04]  /*09c0*/  PRMT R7, R10, 0x3340, R7 ;  /* 0x000033400a077816 */ /* 0x000fc80000000007 */
[----:B------:R-:W-:Y:S02]  /*09d0*/  PRMT R5, R14, 0x5410, R7 ;  /* 0x000054100e057816 */ /* 0x000fe40000000007 */
[----:B------:R-:W-:-:S05]  /*09e0*/  LEA.HI.X.SX32 R7, R0, UR5, 0x1, P5 ;  /* 0x0000000500077c11 */ /* 0x000fca000a8f0eff */
[----:B------:R0:W-:Y:S01]  /*09f0*/  @!P0 STG.E desc[UR6][R6.64], R5 ;  /* 0x0000000506008986 */ /* 0x0001e2000c101906 */
[----:B------:R-:W-:Y:S06]  /*0a00*/  BAR.SYNC.DEFER_BLOCKING 0x0 ;  /* 0x0000000000007b1d */ /* 0x000fec0000010000 */
[----:B------:R0:W-:Y:S04]  /*0a10*/  STS.64 [R18], R2 ;  /* 0x0000000212007388 */ /* 0x0001e80000000a00 */
[----:B------:R0:W-:Y:S01]  /*0a20*/  STS.64 [R18+0x410], R8 ;  /* 0x0004100812007388 */ /* 0x0001e20000000a00 */
[----:B------:R-:W-:Y:S06]  /*0a30*/  BAR.SYNC.DEFER_BLOCKING 0x0 ;  /* 0x0000000000007b1d */ /* 0x000fec0000010000 */
[----:B0-----:R-:W-:Y:S05]  /*0a40*/  @P0 EXIT ;  /* 0x000000000000094d */ /* 0x001fea0003800000 */
[----:B------:R-:W0:Y:S01]  /*0a50*/  LDS.128 R16, [R16] ;  /* 0x0000000010107984 */ /* 0x000e220000000c00 */
[----:B------:R-:W1:Y:S02]  /*0a60*/  LDC.64 R2, c[0x0][0x248] ;  /* 0x00009200ff027b82 */ /* 0x000e640000000a00 */
[----:B-1----:R-:W-:-:S05]  /*0a70*/  IMAD.WIDE R2, R0, 0x4, R2 ;  /* 0x0000000400027825 */ /* 0x002fca00078e0202 */
[----:B0-----:R-:W-:Y:S01]  /*0a80*/  STG.E.128 desc[UR6][R2.64], R16 ;  /* 0x0000001002007986 */ /* 0x001fe2000c101d06 */
[----:B------:R-:W-:Y:S05]  /*0a90*/  EXIT ;  /* 0x000000000000794d */ /* 0x000fea0003800000 */
.L_x_0:
[----:B------:R-:W-:-:S00]  /*0aa0*/  BRA `(.L_x_0) ;  /* 0xfffffffc00fc7947 */ /* 0x000fc0000383ffff */
[----:B------:R-:W-:-:S00]  /*0ab0*/  NOP ;  /* 0x0000000000007918 */ /* 0x000fc00000000000 */
        /* <DEDUP_REMOVED lines=12> */
.L_x_1:


//--------------------- .nv.global.init           --------------------------
	.section	.nv.global.init,"aw",@progbits
.nv.global.init:
	.type		_$_str,@object
	.size		_$_str,(_$_str_$_2 - _$_str)
_$_str:
        /*0000*/ 	.byte	0x5f, 0x5f, 0x43, 0x55, 0x44, 0x41, 0x5f, 0x46, 0x54, 0x5a, 0x00
	.type		_$_str_$_2,@object
	.size		_$_str_$_2,(.L_1 - _$_str_$_2)
_$_str_$_2:
        /*000b*/ 	.byte	0x5f, 0x5f, 0x43, 0x55, 0x44, 0x41, 0x5f, 0x50, 0x52, 0x45, 0x43, 0x5f, 0x53, 0x51, 0x52, 0x54
        /*001b*/ 	.byte	0x00
.L_1:


//--------------------- .nv.shared.triton_poi_fused__native_batch_norm_legit_no_training_add_rrelu_with_noise_functional_24 --------------------------
	.section	.nv.shared.triton_poi_fused__native_batch_norm_legit_no_training_add_rrelu_with_noise_functional_24,"aw",@nobits
	.sectionflags	@""
	.align	16
	.zero		1024


//--------------------- .nv.constant0.triton_poi_fused__native_batch_norm_legit_no_training_add_rrelu_with_noise_functional_24 --------------------------
	.section	.nv.constant0.triton_poi_fused__native_batch_norm_legit_no_training_add_rrelu_with_noise_functional_24,"a",@progbits
	.sectionflags	@""
	.align	4
.nv.constant0.triton_poi_fused__native_batch_norm_legit_no_training_add_rrelu_with_noise_functional_24:
	.zero		600
